//
// Generated by NVIDIA NVVM Compiler
//
// Compiler Build ID: CL-36424714
// Cuda compilation tools, release 13.0, V13.0.88
// Based on NVVM 20.0.0
//

.version 9.0
.target sm_100
.address_size 64

	// .globl	_Z11chaseKernelPiii

.visible .entry _Z11chaseKernelPiii(
	.param .u64 .ptr .align 1 _Z11chaseKernelPiii_param_0,
	.param .u32 _Z11chaseKernelPiii_param_1,
	.param .u32 _Z11chaseKernelPiii_param_2
)
{
	.reg .pred 	%p<10>;
	.reg .b32 	%r<72>;
	.reg .b64 	%rd<63>;

	ld.param.u64 	%rd2, [_Z11chaseKernelPiii_param_0];
	ld.param.u32 	%r24, [_Z11chaseKernelPiii_param_1];
	ld.param.u32 	%r25, [_Z11chaseKernelPiii_param_2];
	cvta.to.global.u64 	%rd1, %rd2;
	mov.u32 	%r26, %tid.x;
	mov.u32 	%r27, %ctaid.x;
	mov.u32 	%r28, %ntid.x;
	mad.lo.s32 	%r29, %r27, %r28, %r26;
	rem.u32 	%r71, %r29, %r24;
	setp.lt.s32 	%p1, %r25, 1;
	@%p1 bra 	$L__BB0_13;
	and.b32  	%r2, %r25, 15;
	setp.lt.u32 	%p2, %r25, 16;
	@%p2 bra 	$L__BB0_4;
	and.b32  	%r31, %r25, 2147483632;
	neg.s32 	%r61, %r31;
$L__BB0_3:
	.pragma "nounroll";
	mul.wide.s32 	%rd3, %r71, 4;
	add.s64 	%rd4, %rd1, %rd3;
	ld.global.u32 	%r32, [%rd4];
	mul.wide.s32 	%rd5, %r32, 4;
	add.s64 	%rd6, %rd1, %rd5;
	ld.global.u32 	%r33, [%rd6];
	mul.wide.s32 	%rd7, %r33, 4;
	add.s64 	%rd8, %rd1, %rd7;
	ld.global.u32 	%r34, [%rd8];
	mul.wide.s32 	%rd9, %r34, 4;
	add.s64 	%rd10, %rd1, %rd9;
	ld.global.u32 	%r35, [%rd10];
	mul.wide.s32 	%rd11, %r35, 4;
	add.s64 	%rd12, %rd1, %rd11;
	ld.global.u32 	%r36, [%rd12];
	mul.wide.s32 	%rd13, %r36, 4;
	add.s64 	%rd14, %rd1, %rd13;
	ld.global.u32 	%r37, [%rd14];
	mul.wide.s32 	%rd15, %r37, 4;
	add.s64 	%rd16, %rd1, %rd15;
	ld.global.u32 	%r38, [%rd16];
	mul.wide.s32 	%rd17, %r38, 4;
	add.s64 	%rd18, %rd1, %rd17;
	ld.global.u32 	%r39, [%rd18];
	mul.wide.s32 	%rd19, %r39, 4;
	add.s64 	%rd20, %rd1, %rd19;
	ld.global.u32 	%r40, [%rd20];
	mul.wide.s32 	%rd21, %r40, 4;
	add.s64 	%rd22, %rd1, %rd21;
	ld.global.u32 	%r41, [%rd22];
	mul.wide.s32 	%rd23, %r41, 4;
	add.s64 	%rd24, %rd1, %rd23;
	ld.global.u32 	%r42, [%rd24];
	mul.wide.s32 	%rd25, %r42, 4;
	add.s64 	%rd26, %rd1, %rd25;
	ld.global.u32 	%r43, [%rd26];
	mul.wide.s32 	%rd27, %r43, 4;
	add.s64 	%rd28, %rd1, %rd27;
	ld.global.u32 	%r44, [%rd28];
	mul.wide.s32 	%rd29, %r44, 4;
	add.s64 	%rd30, %rd1, %rd29;
	ld.global.u32 	%r45, [%rd30];
	mul.wide.s32 	%rd31, %r45, 4;
	add.s64 	%rd32, %rd1, %rd31;
	ld.global.u32 	%r46, [%rd32];
	mul.wide.s32 	%rd33, %r46, 4;
	add.s64 	%rd34, %rd1, %rd33;
	ld.global.u32 	%r71, [%rd34];
	add.s32 	%r61, %r61, 16;
	setp.ne.s32 	%p3, %r61, 0;
	@%p3 bra 	$L__BB0_3;
$L__BB0_4:
	setp.eq.s32 	%p4, %r2, 0;
	@%p4 bra 	$L__BB0_13;
	and.b32  	%r10, %r25, 7;
	setp.lt.u32 	%p5, %r2, 8;
	@%p5 bra 	$L__BB0_7;
	mul.wide.s32 	%rd35, %r71, 4;
	add.s64 	%rd36, %rd1, %rd35;
	ld.global.u32 	%r48, [%rd36];
	mul.wide.s32 	%rd37, %r48, 4;
	add.s64 	%rd38, %rd1, %rd37;
	ld.global.u32 	%r49, [%rd38];
	mul.wide.s32 	%rd39, %r49, 4;
	add.s64 	%rd40, %rd1, %rd39;
	ld.global.u32 	%r50, [%rd40];
	mul.wide.s32 	%rd41, %r50, 4;
	add.s64 	%rd42, %rd1, %rd41;
	ld.global.u32 	%r51, [%rd42];
	mul.wide.s32 	%rd43, %r51, 4;
	add.s64 	%rd44, %rd1, %rd43;
	ld.global.u32 	%r52, [%rd44];
	mul.wide.s32 	%rd45, %r52, 4;
	add.s64 	%rd46, %rd1, %rd45;
	ld.global.u32 	%r53, [%rd46];
	mul.wide.s32 	%rd47, %r53, 4;
	add.s64 	%rd48, %rd1, %rd47;
	ld.global.u32 	%r54, [%rd48];
	mul.wide.s32 	%rd49, %r54, 4;
	add.s64 	%rd50, %rd1, %rd49;
	ld.global.u32 	%r71, [%rd50];
$L__BB0_7:
	setp.eq.s32 	%p6, %r10, 0;
	@%p6 bra 	$L__BB0_13;
	and.b32  	%r14, %r25, 3;
	setp.lt.u32 	%p7, %r10, 4;
	@%p7 bra 	$L__BB0_10;
	mul.wide.s32 	%rd51, %r71, 4;
	add.s64 	%rd52, %rd1, %rd51;
	ld.global.u32 	%r56, [%rd52];
	mul.wide.s32 	%rd53, %r56, 4;
	add.s64 	%rd54, %rd1, %rd53;
	ld.global.u32 	%r57, [%rd54];
	mul.wide.s32 	%rd55, %r57, 4;
	add.s64 	%rd56, %rd1, %rd55;
	ld.global.u32 	%r58, [%rd56];
	mul.wide.s32 	%rd57, %r58, 4;
	add.s64 	%rd58, %rd1, %rd57;
	ld.global.u32 	%r71, [%rd58];
$L__BB0_10:
	setp.eq.s32 	%p8, %r14, 0;
	@%p8 bra 	$L__BB0_13;
	neg.s32 	%r69, %r14;
$L__BB0_12:
	.pragma "nounroll";
	mul.wide.s32 	%rd59, %r71, 4;
	add.s64 	%rd60, %rd1, %rd59;
	ld.global.u32 	%r71, [%rd60];
	add.s32 	%r69, %r69, 1;
	setp.ne.s32 	%p9, %r69, 0;
	@%p9 bra 	$L__BB0_12;
$L__BB0_13:
	add.s32 	%r59, %r71, 1;
	rem.s32 	%r60, %r59, %r24;
	mul.wide.s32 	%rd61, %r71, 4;
	add.s64 	%rd62, %rd1, %rd61;
	st.global.u32 	[%rd62], %r60;
	ret;

}


// ===== COMPILED SASS (sm_100) =====

	.target	sm_100

	.elftype	@"ET_EXEC"


//--------------------- .note.nv.tkinfo           --------------------------
	.section	.note.nv.tkinfo,"",@"SHT_NOTE"
	.sectionflags	@"SHF_NOTE_NV_TKINFO"
	.tkinfo
        /*0018*/ 	.word	0x00000002
        /*0030*/ 	.string	""
        /*0030*/ 	.string	"ptxas"
        /*0030*/ 	.string	"Cuda compilation tools, release 13.0, V13.0.88"
        /*0030*/ 	.string	"Build cuda_13.0.r13.0/compiler.36424714_0"
        /*0030*/ 	.string	"-arch sm_100 -m 64 "



//--------------------- .note.nv.cuinfo           --------------------------
	.section	.note.nv.cuinfo,"",@"SHT_NOTE"
	.sectionflags	@"SHF_NOTE_NV_CUINFO"
        /*0018*/ 	.short	0x0002
        /*001a*/ 	.short	0x0064
        /*001c*/ 	.short	0x0082
	.zero		2


//--------------------- .nv.info                  --------------------------
	.section	.nv.info,"",@"SHT_CUDA_INFO"
	.align	4


	//----- nvinfo : EIATTR_REGCOUNT
	.align		4
        /*0000*/ 	.byte	0x04, 0x2f
        /*0002*/ 	.short	(.L_1 - .L_0)
	.align		4
.L_0:
        /*0004*/ 	.word	index@(_Z11chaseKernelPiii)
        /*0008*/ 	.word	0x00000018


	//----- nvinfo : EIATTR_FRAME_SIZE
	.align		4
.L_1:
        /*000c*/ 	.byte	0x04, 0x11
        /*000e*/ 	.short	(.L_3 - .L_2)
	.align		4
.L_2:
        /*0010*/ 	.word	index@(_Z11chaseKernelPiii)
        /*0014*/ 	.word	0x00000000


	//----- nvinfo : EIATTR_MIN_STACK_SIZE
	.align		4
.L_3:
        /*0018*/ 	.byte	0x04, 0x12
        /*001a*/ 	.short	(.L_5 - .L_4)
	.align		4
.L_4:
        /*001c*/ 	.word	index@(_Z11chaseKernelPiii)
        /*0020*/ 	.word	0x00000000
.L_5:


//--------------------- .nv.compat                --------------------------
	.section	.nv.compat,"",@"SHT_CUDA_COMPAT_INFO"
	.align	4
        /*0000*/ 	.byte	0x02, 0x09, 0x00, 0x00, 0x02, 0x02, 0x01, 0x00, 0x02, 0x05, 0x05, 0x00, 0x03, 0x07, 0x01, 0x01
        /*0010*/ 	.byte	0x02, 0x03, 0x00, 0x00, 0x02, 0x06, 0x01, 0x00, 0x04, 0x0b, 0x08, 0x00, 0x09, 0x00, 0x00, 0x00
        /*0020*/ 	.byte	0x00, 0x00, 0x00, 0x00


//--------------------- .nv.info._Z11chaseKernelPiii --------------------------
	.section	.nv.info._Z11chaseKernelPiii,"",@"SHT_CUDA_INFO"
	.sectionflags	@""
	.align	4


	//----- nvinfo : EIATTR_CUDA_API_VERSION
	.align		4
        /*0000*/ 	.byte	0x04, 0x37
        /*0002*/ 	.short	(.L_7 - .L_6)
.L_6:
        /*0004*/ 	.word	0x00000082


	//----- nvinfo : EIATTR_KPARAM_INFO
	.align		4
.L_7:
        /*0008*/ 	.byte	0x04, 0x17
        /*000a*/ 	.short	(.L_9 - .L_8)
.L_8:
        /*000c*/ 	.word	0x00000000
        /*0010*/ 	.short	0x0002
        /*0012*/ 	.short	0x000c
        /*0014*/ 	.byte	0x00, 0xf0, 0x11, 0x00


	//----- nvinfo : EIATTR_KPARAM_INFO
	.align		4
.L_9:
        /*0018*/ 	.byte	0x04, 0x17
        /*001a*/ 	.short	(.L_11 - .L_10)
.L_10:
        /*001c*/ 	.word	0x00000000
        /*0020*/ 	.short	0x0001
        /*0022*/ 	.short	0x0008
        /*0024*/ 	.byte	0x00, 0xf0, 0x11, 0x00


	//----- nvinfo : EIATTR_KPARAM_INFO
	.align		4
.L_11:
        /*0028*/ 	.byte	0x04, 0x17
        /*002a*/ 	.short	(.L_13 - .L_12)
.L_12:
        /*002c*/ 	.word	0x00000000
        /*0030*/ 	.short	0x0000
        /*0032*/ 	.short	0x0000
        /*0034*/ 	.byte	0x00, 0xf5, 0x21, 0x00


	//----- nvinfo : EIATTR_SPARSE_MMA_MASK
	.align		4
.L_13:
        /*0038*/ 	.byte	0x03, 0x50
        /*003a*/ 	.short	0x0000


	//----- nvinfo : EIATTR_MAXREG_COUNT
	.align		4
        /*003c*/ 	.byte	0x03, 0x1b
        /*003e*/ 	.short	0x00ff


	//----- nvinfo : EIATTR_MERCURY_ISA_VERSION
	.align		4
        /*0040*/ 	.byte	0x03, 0x5f
        /*0042*/ 	.short	0x0101


	//----- nvinfo : EIATTR_VRC_CTA_INIT_COUNT
	.align		4
        /*0044*/ 	.byte	0x02, 0x4a
	.zero		1
	.zero		1


	//----- nvinfo : EIATTR_EXIT_INSTR_OFFSETS
	.align		4
        /*0048*/ 	.byte	0x04, 0x1c
        /*004a*/ 	.short	(.L_15 - .L_14)


	//   ....[0]....
.L_14:
        /*004c*/ 	.word	0x000008a0


	//----- nvinfo : EIATTR_CBANK_PARAM_SIZE
	.align		4
.L_15:
        /*0050*/ 	.byte	0x03, 0x19
        /*0052*/ 	.short	0x0010


	//----- nvinfo : EIATTR_PARAM_CBANK
	.align		4
        /*0054*/ 	.byte	0x04, 0x0a
        /*0056*/ 	.short	(.L_17 - .L_16)
	.align		4
.L_16:
        /*0058*/ 	.word	index@(.nv.constant0._Z11chaseKernelPiii)
        /*005c*/ 	.short	0x0380
        /*005e*/ 	.short	0x0010


	//----- nvinfo : EIATTR_SW_WAR
	.align		4
.L_17:
        /*0060*/ 	.byte	0x04, 0x36
        /*0062*/ 	.short	(.L_19 - .L_18)
.L_18:
        /*0064*/ 	.word	0x00000008
.L_19:


//--------------------- .nv.callgraph             --------------------------
	.section	.nv.callgraph,"",@"SHT_CUDA_CALLGRAPH"
	.align	4
	.sectionentsize	8
	.align		4
        /*0000*/ 	.word	0x00000000
	.align		4
        /*0004*/ 	.word	0xffffffff
	.align		4
        /*0008*/ 	.word	0x00000000
	.align		4
        /*000c*/ 	.word	0xfffffffe
	.align		4
        /*0010*/ 	.word	0x00000000
	.align		4
        /*0014*/ 	.word	0xfffffffd
	.align		4
        /*0018*/ 	.word	0x00000000
	.align		4
        /*001c*/ 	.word	0xfffffffc


//--------------------- .text._Z11chaseKernelPiii --------------------------
	.section	.text._Z11chaseKernelPiii,"ax",@progbits
	.align	128
        .global         _Z11chaseKernelPiii
        .type           _Z11chaseKernelPiii,@function
        .size           _Z11chaseKernelPiii,(.L_x_7 - _Z11chaseKernelPiii)
        .other          _Z11chaseKernelPiii,@"STO_CUDA_ENTRY STV_DEFAULT"
_Z11chaseKernelPiii:
.text._Z11chaseKernelPiii:
[----:B------:R-:W-:Y:S08]  /*0000*/  LDC R1, c[0x0][0x37c] ;  /* 0x0000df00ff017b82 */ /* 0x000ff00000000800 */
[----:B------:R-:W0:Y:S01]  /*0010*/  LDC.64 R2, c[0x0][0x388] ;  /* 0x0000e200ff027b82 */ /* 0x000e220000000a00 */
[----:B------:R-:W1:Y:S07]  /*0020*/  S2R R7, SR_TID.X ;  /* 0x0000000000077919 */ /* 0x000e6e0000002100 */
[----:B------:R-:W1:Y:S08]  /*0030*/  S2UR UR4, SR_CTAID.X ;  /* 0x00000000000479c3 */ /* 0x000e700000002500 */
[----:B------:R-:W1:Y:S01]  /*0040*/  LDC R8, c[0x0][0x360] ;  /* 0x0000d800ff087b82 */ /* 0x000e620000000800 */
[----:B0-----:R-:W0:Y:S01]  /*0050*/  I2F.U32.RP R0, R2 ;  /* 0x0000000200007306 */ /* 0x001e220000209000 */
[----:B------:R-:W-:-:S02]  /*0060*/  ISETP.GE.AND P2, PT, R3, 0x1, PT ;  /* 0x000000010300780c */ /* 0x000fc40003f46270 */
[----:B------:R-:W-:-:S05]  /*0070*/  ISETP.NE.U32.AND P1, PT, R2, RZ, PT ;  /* 0x000000ff0200720c */ /* 0x000fca0003f25070 */
[----:B0-----:R-:W0:Y:S02]  /*0080*/  MUFU.RCP R0, R0 ;  /* 0x0000000000007308 */ /* 0x001e240000001000 */
[----:B0-----:R-:W-:Y:S02]  /*0090*/  IADD3 R4, PT, PT, R0, 0xffffffe, RZ ;  /* 0x0ffffffe00047810 */ /* 0x001fe40007ffe0ff */
[----:B------:R-:W-:-:S04]  /*00a0*/  LOP3.LUT R0, RZ, R2, RZ, 0x33, !PT ;  /* 0x00000002ff007212 */ /* 0x000fc800078e33ff */
[----:B------:R0:W2:Y:S02]  /*00b0*/  F2I.FTZ.U32.TRUNC.NTZ R5, R4 ;  /* 0x0000000400057305 */ /* 0x0000a4000021f000 */
[----:B0-----:R-:W-:Y:S01]  /*00c0*/  HFMA2 R4, -RZ, RZ, 0, 0 ;  /* 0x00000000ff047431 */ /* 0x001fe200000001ff */
[----:B--2---:R-:W-:-:S05]  /*00d0*/  IADD3 R9, PT, PT, RZ, -R5, RZ ;  /* 0x80000005ff097210 */ /* 0x004fca0007ffe0ff */
[----:B------:R-:W-:-:S04]  /*00e0*/  IMAD R9, R9, R2, RZ ;  /* 0x0000000209097224 */ /* 0x000fc800078e02ff */
[----:B------:R-:W-:-:S04]  /*00f0*/  IMAD.HI.U32 R6, R5, R9, R4 ;  /* 0x0000000905067227 */ /* 0x000fc800078e0004 */
[----:B-1----:R-:W-:Y:S01]  /*0100*/  IMAD R5, R8, UR4, R7 ;  /* 0x0000000408057c24 */ /* 0x002fe2000f8e0207 */
[----:B------:R-:W0:Y:S03]  /*0110*/  LDCU.64 UR4, c[0x0][0x358] ;  /* 0x00006b00ff0477ac */ /* 0x000e260008000a00 */
[----:B------:R-:W-:-:S05]  /*0120*/  IMAD.HI.U32 R6, R6, R5, RZ ;  /* 0x0000000506067227 */ /* 0x000fca00078e00ff */
[----:B------:R-:W-:-:S05]  /*0130*/  IADD3 R6, PT, PT, -R6, RZ, RZ ;  /* 0x000000ff06067210 */ /* 0x000fca0007ffe1ff */
[----:B------:R-:W-:-:S05]  /*0140*/  IMAD R5, R2, R6, R5 ;  /* 0x0000000602057224 */ /* 0x000fca00078e0205 */
[----:B------:R-:W-:-:S13]  /*0150*/  ISETP.GE.U32.AND P0, PT, R5, R2, PT ;  /* 0x000000020500720c */ /* 0x000fda0003f06070 */
[----:B------:R-:W-:-:S04]  /*0160*/  @P0 IADD3 R5, PT, PT, R5, -R2, RZ ;  /* 0x8000000205050210 */ /* 0x000fc80007ffe0ff */
[----:B------:R-:W-:-:S13]  /*0170*/  ISETP.GE.U32.AND P0, PT, R5, R2, PT ;  /* 0x000000020500720c */ /* 0x000fda0003f06070 */
[----:B------:R-:W-:-:S04]  /*0180*/  @P0 IADD3 R5, PT, PT, R5, -R2, RZ ;  /* 0x8000000205050210 */ /* 0x000fc80007ffe0ff */
[----:B------:R-:W-:Y:S01]  /*0190*/  SEL R7, R0, R5, !P1 ;  /* 0x0000000500077207 */ /* 0x000fe20004800000 */
[----:B0-----:R-:W-:Y:S06]  /*01a0*/  @!P2 BRA `(.L_x_0) ;  /* 0x000000040058a947 */ /* 0x001fec0003800000 */
[C---:B------:R-:W-:Y:S02]  /*01b0*/  ISETP.GE.U32.AND P0, PT, R3.reuse, 0x10, PT ;  /* 0x000000100300780c */ /* 0x040fe40003f06070 */
[----:B------:R-:W-:-:S04]  /*01c0*/  LOP3.LUT R20, R3, 0xf, RZ, 0xc0, !PT ;  /* 0x0000000f03147812 */ /* 0x000fc800078ec0ff */
[----:B------:R-:W-:-:S07]  /*01d0*/  ISETP.NE.AND P1, PT, R20, RZ, PT ;  /* 0x000000ff1400720c */ /* 0x000fce0003f25270 */
[----:B------:R-:W-:Y:S06]  /*01e0*/  @!P0 BRA `(.L_x_1) ;  /* 0x0000000000988947 */ /* 0x000fec0003800000 */
[----:B------:R-:W-:-:S04]  /*01f0*/  LOP3.LUT R6, R3, 0x7ffffff0, RZ, 0xc0, !PT ;  /* 0x7ffffff003067812 */ /* 0x000fc800078ec0ff */
[----:B------:R-:W-:-:S07]  /*0200*/  IADD3 R6, PT, PT, -R6, RZ, RZ ;  /* 0x000000ff06067210 */ /* 0x000fce0007ffe1ff */
.L_x_2:
[----:B0-----:R-:W0:Y:S02]  /*0210*/  LDC.64 R4, c[0x0][0x380] ;  /* 0x0000e000ff047b82 */ /* 0x001e240000000a00 */
[----:B0----5:R-:W-:-:S06]  /*0220*/  IMAD.WIDE R8, R7, 0x4, R4 ;  /* 0x0000000407087825 */ /* 0x021fcc00078e0204 */
[----:B------:R-:W2:Y:S02]  /*0230*/  LDG.E R9, desc[UR4][R8.64] ;  /* 0x0000000408097981 */ /* 0x000ea4000c1e1900 */
[----:B--2---:R-:W-:-:S06]  /*0240*/  IMAD.WIDE R10, R9, 0x4, R4 ;  /* 0x00000004090a7825 */ /* 0x004fcc00078e0204 */
        /* <DEDUP_REMOVED lines=24> */
[----:B------:R-:W2:Y:S01]  /*03d0*/  LDG.E R11, desc[UR4][R10.64] ;  /* 0x000000040a0b7981 */ /* 0x000ea2000c1e1900 */
[----:B------:R-:W-:Y:S01]  /*03e0*/  IADD3 R6, PT, PT, R6, 0x10, RZ ;  /* 0x0000001006067810 */ /* 0x000fe20007ffe0ff */
[----:B--2---:R-:W-:-:S06]  /*03f0*/  IMAD.WIDE R12, R11, 0x4, R4 ;  /* 0x000000040b0c7825 */ /* 0x004fcc00078e0204 */
[----:B------:R-:W2:Y:S01]  /*0400*/  LDG.E R13, desc[UR4][R12.64] ;  /* 0x000000040c0d7981 */ /* 0x000ea2000c1e1900 */
[----:B------:R-:W-:Y:S01]  /*0410*/  ISETP.NE.AND P0, PT, R6, RZ, PT ;  /* 0x000000ff0600720c */ /* 0x000fe20003f05270 */
[----:B--2---:R-:W-:-:S05]  /*0420*/  IMAD.WIDE R4, R13, 0x4, R4 ;  /* 0x000000040d047825 */ /* 0x004fca00078e0204 */
[----:B------:R0:W5:Y:S07]  /*0430*/  LDG.E R7, desc[UR4][R4.64] ;  /* 0x0000000404077981 */ /* 0x00016e000c1e1900 */
[----:B------:R-:W-:Y:S05]  /*0440*/  @P0 BRA `(.L_x_2) ;  /* 0xfffffffc00700947 */ /* 0x000fea000383ffff */
.L_x_1:
[----:B------:R-:W-:Y:S05]  /*0450*/  @!P1 BRA `(.L_x_0) ;  /* 0x0000000000ac9947 */ /* 0x000fea0003800000 */
[----:B------:R-:W-:Y:S02]  /*0460*/  ISETP.GE.U32.AND P0, PT, R20, 0x8, PT ;  /* 0x000000081400780c */ /* 0x000fe40003f06070 */
[----:B------:R-:W-:-:S04]  /*0470*/  LOP3.LUT R21, R3, 0x7, RZ, 0xc0, !PT ;  /* 0x0000000703157812 */ /* 0x000fc800078ec0ff */
[----:B------:R-:W-:-:S07]  /*0480*/  ISETP.NE.AND P1, PT, R21, RZ, PT ;  /* 0x000000ff1500720c */ /* 0x000fce0003f25270 */
[----:B------:R-:W-:Y:S06]  /*0490*/  @!P0 BRA `(.L_x_3) ;  /* 0x0000000000448947 */ /* 0x000fec0003800000 */
        /* <DEDUP_REMOVED lines=15> */
[----:B--2---:R-:W-:-:S05]  /*0590*/  IMAD.WIDE R4, R19, 0x4, R4 ;  /* 0x0000000413047825 */ /* 0x004fca00078e0204 */
[----:B------:R1:W5:Y:S02]  /*05a0*/  LDG.E R7, desc[UR4][R4.64] ;  /* 0x0000000404077981 */ /* 0x000364000c1e1900 */
.L_x_3:
[----:B------:R-:W-:Y:S05]  /*05b0*/  @!P1 BRA `(.L_x_0) ;  /* 0x0000000000549947 */ /* 0x000fea0003800000 */
[----:B------:R-:W-:Y:S02]  /*05c0*/  ISETP.GE.U32.AND P0, PT, R21, 0x4, PT ;  /* 0x000000041500780c */ /* 0x000fe40003f06070 */
[----:B------:R-:W-:-:S04]  /*05d0*/  LOP3.LUT R3, R3, 0x3, RZ, 0xc0, !PT ;  /* 0x0000000303037812 */ /* 0x000fc800078ec0ff */
[----:B------:R-:W-:-:S07]  /*05e0*/  ISETP.NE.AND P1, PT, R3, RZ, PT ;  /* 0x000000ff0300720c */ /* 0x000fce0003f25270 */
[----:B------:R-:W-:Y:S06]  /*05f0*/  @!P0 BRA `(.L_x_4) ;  /* 0x0000000000248947 */ /* 0x000fec0003800000 */
[----:B01----:R-:W0:Y:S02]  /*0600*/  LDC.64 R4, c[0x0][0x380] ;  /* 0x0000e000ff047b82 */ /* 0x003e240000000a00 */
[----:B0----5:R-:W-:-:S06]  /*0610*/  IMAD.WIDE R8, R7, 0x4, R4 ;  /* 0x0000000407087825 */ /* 0x021fcc00078e0204 */
[----:B------:R-:W2:Y:S02]  /*0620*/  LDG.E R9, desc[UR4][R8.64] ;  /* 0x0000000408097981 */ /* 0x000ea4000c1e1900 */
[----:B--2---:R-:W-:-:S06]  /*0630*/  IMAD.WIDE R10, R9, 0x4, R4 ;  /* 0x00000004090a7825 */ /* 0x004fcc00078e0204 */
[----:B------:R-:W2:Y:S02]  /*0640*/  LDG.E R11, desc[UR4][R10.64] ;  /* 0x000000040a0b7981 */ /* 0x000ea4000c1e1900 */
[----:B--2---:R-:W-:-:S06]  /*0650*/  IMAD.WIDE R12, R11, 0x4, R4 ;  /* 0x000000040b0c7825 */ /* 0x004fcc00078e0204 */
[----:B------:R-:W2:Y:S02]  /*0660*/  LDG.E R13, desc[UR4][R12.64] ;  /* 0x000000040c0d7981 */ /* 0x000ea4000c1e1900 */
[----:B--2---:R-:W-:-:S05]  /*0670*/  IMAD.WIDE R4, R13, 0x4, R4 ;  /* 0x000000040d047825 */ /* 0x004fca00078e0204 */
[----:B------:R2:W5:Y:S02]  /*0680*/  LDG.E R7, desc[UR4][R4.64] ;  /* 0x0000000404077981 */ /* 0x000564000c1e1900 */
.L_x_4:
[----:B------:R-:W-:Y:S05]  /*0690*/  @!P1 BRA `(.L_x_0) ;  /* 0x00000000001c9947 */ /* 0x000fea0003800000 */
[----:B012---:R-:W0:Y:S01]  /*06a0*/  LDC.64 R4, c[0x0][0x380] ;  /* 0x0000e000ff047b82 */ /* 0x007e220000000a00 */
[----:B------:R-:W-:-:S07]  /*06b0*/  IMAD.MOV R3, RZ, RZ, -R3 ;  /* 0x000000ffff037224 */ /* 0x000fce00078e0a03 */
.L_x_5:
[----:B------:R-:W-:Y:S01]  /*06c0*/  IADD3 R3, PT, PT, R3, 0x1, RZ ;  /* 0x0000000103037810 */ /* 0x000fe20007ffe0ff */
[----:B0----5:R-:W-:-:S03]  /*06d0*/  IMAD.WIDE R6, R7, 0x4, R4 ;  /* 0x0000000407067825 */ /* 0x021fc600078e0204 */
[----:B------:R-:W-:-:S03]  /*06e0*/  ISETP.NE.AND P0, PT, R3, RZ, PT ;  /* 0x000000ff0300720c */ /* 0x000fc60003f05270 */
[----:B------:R3:W5:Y:S10]  /*06f0*/  LDG.E R7, desc[UR4][R6.64] ;  /* 0x0000000406077981 */ /* 0x000774000c1e1900 */
[----:B---3--:R-:W-:Y:S05]  /*0700*/  @P0 BRA `(.L_x_5) ;  /* 0xfffffffc00ec0947 */ /* 0x008fea000383ffff */
.L_x_0:
[----:B------:R-:W-:Y:S02]  /*0710*/  IABS R9, R2 ;  /* 0x0000000200097213 */ /* 0x000fe40000000000 */
[----:B-----5:R-:W-:Y:S02]  /*0720*/  IADD3 R3, PT, PT, R7, 0x1, RZ ;  /* 0x0000000107037810 */ /* 0x020fe40007ffe0ff */
[----:B------:R-:W3:Y:S02]  /*0730*/  I2F.RP R6, R9 ;  /* 0x0000000900067306 */ /* 0x000ee40000209400 */
[----:B------:R-:W-:-:S06]  /*0740*/  ISETP.GE.AND P1, PT, R3, RZ, PT ;  /* 0x000000ff0300720c */ /* 0x000fcc0003f26270 */
[----:B---3--:R-:W0:Y:S02]  /*0750*/  MUFU.RCP R6, R6 ;  /* 0x0000000600067308 */ /* 0x008e240000001000 */
[----:B012---:R-:W-:-:S06]  /*0760*/  IADD3 R4, PT, PT, R6, 0xffffffe, RZ ;  /* 0x0ffffffe06047810 */ /* 0x007fcc0007ffe0ff */
[----:B------:R0:W1:Y:S02]  /*0770*/  F2I.FTZ.U32.TRUNC.NTZ R5, R4 ;  /* 0x0000000400057305 */ /* 0x000064000021f000 */
[----:B0-----:R-:W-:Y:S01]  /*0780*/  IMAD.MOV.U32 R4, RZ, RZ, RZ ;  /* 0x000000ffff047224 */ /* 0x001fe200078e00ff */
[----:B-1----:R-:W-:-:S05]  /*0790*/  IADD3 R8, PT, PT, RZ, -R5, RZ ;  /* 0x80000005ff087210 */ /* 0x002fca0007ffe0ff */
[----:B------:R-:W-:Y:S01]  /*07a0*/  IMAD R11, R8, R9, RZ ;  /* 0x00000009080b7224 */ /* 0x000fe200078e02ff */
[----:B------:R-:W-:-:S03]  /*07b0*/  IABS R8, R3 ;  /* 0x0000000300087213 */ /* 0x000fc60000000000 */
[----:B------:R-:W-:-:S06]  /*07c0*/  IMAD.HI.U32 R5, R5, R11, R4 ;  /* 0x0000000b05057227 */ /* 0x000fcc00078e0004 */
[----:B------:R-:W-:-:S05]  /*07d0*/  IMAD.HI.U32 R5, R5, R8, RZ ;  /* 0x0000000805057227 */ /* 0x000fca00078e00ff */
[----:B------:R-:W-:-:S05]  /*07e0*/  IADD3 R5, PT, PT, -R5, RZ, RZ ;  /* 0x000000ff05057210 */ /* 0x000fca0007ffe1ff */
[C---:B------:R-:W-:Y:S02]  /*07f0*/  IMAD R6, R9.reuse, R5, R8 ;  /* 0x0000000509067224 */ /* 0x040fe400078e0208 */
[----:B------:R-:W0:Y:S03]  /*0800*/  LDC.64 R4, c[0x0][0x380] ;  /* 0x0000e000ff047b82 */ /* 0x000e260000000a00 */
[----:B------:R-:W-:-:S13]  /*0810*/  ISETP.GT.U32.AND P0, PT, R9, R6, PT ;  /* 0x000000060900720c */ /* 0x000fda0003f04070 */
[----:B------:R-:W-:-:S04]  /*0820*/  @!P0 IADD3 R6, PT, PT, R6, -R9, RZ ;  /* 0x8000000906068210 */ /* 0x000fc80007ffe0ff */
[----:B------:R-:W-:-:S13]  /*0830*/  ISETP.GT.U32.AND P0, PT, R9, R6, PT ;  /* 0x000000060900720c */ /* 0x000fda0003f04070 */
[----:B------:R-:W-:Y:S02]  /*0840*/  @!P0 IADD3 R6, PT, PT, R6, -R9, RZ ;  /* 0x8000000906068210 */ /* 0x000fe40007ffe0ff */
[----:B------:R-:W-:Y:S01]  /*0850*/  ISETP.NE.AND P0, PT, R2, RZ, PT ;  /* 0x000000ff0200720c */ /* 0x000fe20003f05270 */
[----:B0-----:R-:W-:Y:S01]  /*0860*/  IMAD.WIDE R2, R7, 0x4, R4 ;  /* 0x0000000407027825 */ /* 0x001fe200078e0204 */
[----:B------:R-:W-:-:S04]  /*0870*/  @!P1 IADD3 R6, PT, PT, -R6, RZ, RZ ;  /* 0x000000ff06069210 */ /* 0x000fc80007ffe1ff */
[----:B------:R-:W-:-:S05]  /*0880*/  SEL R5, R0, R6, !P0 ;  /* 0x0000000600057207 */ /* 0x000fca0004000000 */
[----:B------:R-:W-:Y:S01]  /*0890*/  STG.E desc[UR4][R2.64], R5 ;  /* 0x0000000502007986 */ /* 0x000fe2000c101904 */
[----:B------:R-:W-:Y:S05]  /*08a0*/  EXIT ;  /* 0x000000000000794d */ /* 0x000fea0003800000 */
.L_x_6:
[----:B------:R-:W-:-:S00]  /*08b0*/  BRA `(.L_x_6) ;  /* 0xfffffffc00fc7947 */ /* 0x000fc0000383ffff */
[----:B------:R-:W-:-:S00]  /*08c0*/  NOP ;  /* 0x0000000000007918 */ /* 0x000fc00000000000 */
        /* <DEDUP_REMOVED lines=11> */
.L_x_7:


//--------------------- .nv.shared.reserved.0     --------------------------
	.section	.nv.shared.reserved.0,"aw",@nobits
	.weak		__nv_reservedSMEM_offset_0_alias
	.size		__nv_reservedSMEM_offset_0_alias, 0, 64
	.other		__nv_reservedSMEM_offset_0_alias,@"STO_CUDA_RESERVED_SHARED STV_DEFAULT"
__nv_reservedSMEM_offset_0_alias:
	.zero		0
	.zero		64


//--------------------- .nv.constant0._Z11chaseKernelPiii --------------------------
	.section	.nv.constant0._Z11chaseKernelPiii,"a",@progbits
	.sectionflags	@""
	.align	4
.nv.constant0._Z11chaseKernelPiii:
	.zero		912


//--------------------- SYMBOLS --------------------------

	.type		.nv.reservedSmem.offset0,@object
	.size		.nv.reservedSmem.offset0,0x4
